//
// Generated by NVIDIA NVVM Compiler
//
// Compiler Build ID: CL-36424714
// Cuda compilation tools, release 13.0, V13.0.88
// Based on NVVM 20.0.0
//

.version 9.0
.target sm_100
.address_size 64

	// .globl	_Z7findMinPi
// _ZZ7findMinPiE5sdata has been demoted
// _ZZ7findMaxPiE5sdata has been demoted

.visible .entry _Z7findMinPi(
	.param .u64 .ptr .align 1 _Z7findMinPi_param_0
)
{
	.reg .pred 	%p<13>;
	.reg .b32 	%r<34>;
	.reg .b64 	%rd<7>;
	// demoted variable
	.shared .align 4 .b8 _ZZ7findMinPiE5sdata[2048];
	ld.param.u64 	%rd2, [_Z7findMinPi_param_0];
	cvta.to.global.u64 	%rd1, %rd2;
	mov.u32 	%r1, %tid.x;
	mov.u32 	%r2, %ctaid.x;
	mov.u32 	%r28, %ntid.x;
	mad.lo.s32 	%r20, %r2, %r28, %r1;
	mul.wide.s32 	%rd3, %r20, 4;
	add.s64 	%rd4, %rd1, %rd3;
	ld.global.u32 	%r21, [%rd4];
	shl.b32 	%r22, %r1, 2;
	mov.u32 	%r23, _ZZ7findMinPiE5sdata;
	add.s32 	%r4, %r23, %r22;
	st.shared.u32 	[%r4], %r21;
	bar.sync 	0;
	setp.lt.u32 	%p1, %r28, 66;
	@%p1 bra 	$L__BB0_5;
$L__BB0_1:
	mov.u32 	%r5, %r28;
	shr.u32 	%r28, %r5, 1;
	setp.ge.u32 	%p2, %r1, %r28;
	@%p2 bra 	$L__BB0_4;
	ld.shared.u32 	%r24, [%r4];
	shl.b32 	%r25, %r28, 2;
	add.s32 	%r26, %r4, %r25;
	ld.shared.u32 	%r7, [%r26];
	setp.le.s32 	%p3, %r24, %r7;
	@%p3 bra 	$L__BB0_4;
	st.shared.u32 	[%r4], %r7;
$L__BB0_4:
	bar.sync 	0;
	setp.gt.u32 	%p4, %r5, 131;
	@%p4 bra 	$L__BB0_1;
$L__BB0_5:
	setp.gt.u32 	%p5, %r1, 31;
	@%p5 bra 	$L__BB0_20;
	ld.shared.u32 	%r30, [%r4];
	ld.shared.u32 	%r9, [%r4+128];
	setp.le.s32 	%p6, %r30, %r9;
	@%p6 bra 	$L__BB0_8;
	st.shared.u32 	[%r4], %r9;
	mov.u32 	%r30, %r9;
$L__BB0_8:
	ld.shared.u32 	%r11, [%r4+64];
	setp.le.s32 	%p7, %r30, %r11;
	@%p7 bra 	$L__BB0_10;
	st.shared.u32 	[%r4], %r11;
	mov.u32 	%r30, %r11;
$L__BB0_10:
	ld.shared.u32 	%r13, [%r4+32];
	setp.le.s32 	%p8, %r30, %r13;
	@%p8 bra 	$L__BB0_12;
	st.shared.u32 	[%r4], %r13;
	mov.u32 	%r30, %r13;
$L__BB0_12:
	ld.shared.u32 	%r15, [%r4+16];
	setp.le.s32 	%p9, %r30, %r15;
	@%p9 bra 	$L__BB0_14;
	st.shared.u32 	[%r4], %r15;
	mov.u32 	%r30, %r15;
$L__BB0_14:
	ld.shared.u32 	%r17, [%r4+8];
	setp.le.s32 	%p10, %r30, %r17;
	@%p10 bra 	$L__BB0_16;
	st.shared.u32 	[%r4], %r17;
	mov.u32 	%r30, %r17;
$L__BB0_16:
	ld.shared.u32 	%r19, [%r4+4];
	setp.le.s32 	%p11, %r30, %r19;
	@%p11 bra 	$L__BB0_18;
	st.shared.u32 	[%r4], %r19;
$L__BB0_18:
	setp.ne.s32 	%p12, %r1, 0;
	@%p12 bra 	$L__BB0_20;
	ld.shared.u32 	%r27, [_ZZ7findMinPiE5sdata];
	mul.wide.u32 	%rd5, %r2, 4;
	add.s64 	%rd6, %rd1, %rd5;
	st.global.u32 	[%rd6], %r27;
$L__BB0_20:
	ret;

}
	// .globl	_Z7findMaxPi
.visible .entry _Z7findMaxPi(
	.param .u64 .ptr .align 1 _Z7findMaxPi_param_0
)
{
	.reg .pred 	%p<13>;
	.reg .b32 	%r<34>;
	.reg .b64 	%rd<7>;
	// demoted variable
	.shared .align 4 .b8 _ZZ7findMaxPiE5sdata[2048];
	ld.param.u64 	%rd2, [_Z7findMaxPi_param_0];
	cvta.to.global.u64 	%rd1, %rd2;
	mov.u32 	%r1, %tid.x;
	mov.u32 	%r2, %ctaid.x;
	mov.u32 	%r28, %ntid.x;
	mad.lo.s32 	%r20, %r2, %r28, %r1;
	mul.wide.s32 	%rd3, %r20, 4;
	add.s64 	%rd4, %rd1, %rd3;
	ld.global.u32 	%r21, [%rd4];
	shl.b32 	%r22, %r1, 2;
	mov.u32 	%r23, _ZZ7findMaxPiE5sdata;
	add.s32 	%r4, %r23, %r22;
	st.shared.u32 	[%r4], %r21;
	bar.sync 	0;
	setp.lt.u32 	%p1, %r28, 66;
	@%p1 bra 	$L__BB1_5;
$L__BB1_1:
	mov.u32 	%r5, %r28;
	shr.u32 	%r28, %r5, 1;
	setp.ge.u32 	%p2, %r1, %r28;
	@%p2 bra 	$L__BB1_4;
	ld.shared.u32 	%r24, [%r4];
	shl.b32 	%r25, %r28, 2;
	add.s32 	%r26, %r4, %r25;
	ld.shared.u32 	%r7, [%r26];
	setp.ge.s32 	%p3, %r24, %r7;
	@%p3 bra 	$L__BB1_4;
	st.shared.u32 	[%r4], %r7;
$L__BB1_4:
	bar.sync 	0;
	setp.gt.u32 	%p4, %r5, 131;
	@%p4 bra 	$L__BB1_1;
$L__BB1_5:
	setp.gt.u32 	%p5, %r1, 31;
	@%p5 bra 	$L__BB1_18;
	ld.shared.u32 	%r30, [%r4];
	ld.shared.u32 	%r9, [%r4+128];
	setp.ge.s32 	%p6, %r30, %r9;
	@%p6 bra 	$L__BB1_8;
	st.shared.u32 	[%r4], %r9;
	mov.u32 	%r30, %r9;
$L__BB1_8:
	ld.shared.u32 	%r11, [%r4+64];
	setp.ge.s32 	%p7, %r30, %r11;
	@%p7 bra 	$L__BB1_10;
	st.shared.u32 	[%r4], %r11;
	mov.u32 	%r30, %r11;
$L__BB1_10:
	ld.shared.u32 	%r13, [%r4+32];
	setp.ge.s32 	%p8, %r30, %r13;
	@%p8 bra 	$L__BB1_12;
	st.shared.u32 	[%r4], %r13;
	mov.u32 	%r30, %r13;
$L__BB1_12:
	ld.shared.u32 	%r15, [%r4+16];
	setp.ge.s32 	%p9, %r30, %r15;
	@%p9 bra 	$L__BB1_14;
	st.shared.u32 	[%r4], %r15;
	mov.u32 	%r30, %r15;
$L__BB1_14:
	ld.shared.u32 	%r17, [%r4+8];
	setp.ge.s32 	%p10, %r30, %r17;
	@%p10 bra 	$L__BB1_16;
	st.shared.u32 	[%r4], %r17;
	mov.u32 	%r30, %r17;
$L__BB1_16:
	ld.shared.u32 	%r19, [%r4+4];
	setp.ge.s32 	%p11, %r30, %r19;
	@%p11 bra 	$L__BB1_18;
	st.shared.u32 	[%r4], %r19;
$L__BB1_18:
	bar.sync 	0;
	setp.ne.s32 	%p12, %r1, 0;
	@%p12 bra 	$L__BB1_20;
	ld.shared.u32 	%r27, [_ZZ7findMaxPiE5sdata];
	mul.wide.u32 	%rd5, %r2, 4;
	add.s64 	%rd6, %rd1, %rd5;
	st.global.u32 	[%rd6], %r27;
$L__BB1_20:
	ret;

}


// ===== COMPILED SASS (sm_100) =====

	.target	sm_100

	.elftype	@"ET_EXEC"


//--------------------- .note.nv.tkinfo           --------------------------
	.section	.note.nv.tkinfo,"",@"SHT_NOTE"
	.sectionflags	@"SHF_NOTE_NV_TKINFO"
	.tkinfo
        /*0018*/ 	.word	0x00000002
        /*0030*/ 	.string	""
        /*0030*/ 	.string	"ptxas"
        /*0030*/ 	.string	"Cuda compilation tools, release 13.0, V13.0.88"
        /*0030*/ 	.string	"Build cuda_13.0.r13.0/compiler.36424714_0"
        /*0030*/ 	.string	"-arch sm_100 -m 64 "



//--------------------- .note.nv.cuinfo           --------------------------
	.section	.note.nv.cuinfo,"",@"SHT_NOTE"
	.sectionflags	@"SHF_NOTE_NV_CUINFO"
        /*0018*/ 	.short	0x0002
        /*001a*/ 	.short	0x0064
        /*001c*/ 	.short	0x0082
	.zero		2


//--------------------- .nv.info                  --------------------------
	.section	.nv.info,"",@"SHT_CUDA_INFO"
	.align	4


	//----- nvinfo : EIATTR_REGCOUNT
	.align		4
        /*0000*/ 	.byte	0x04, 0x2f
        /*0002*/ 	.short	(.L_1 - .L_0)
	.align		4
.L_0:
        /*0004*/ 	.word	index@(_Z7findMinPi)
        /*0008*/ 	.word	0x0000000d


	//----- nvinfo : EIATTR_FRAME_SIZE
	.align		4
.L_1:
        /*000c*/ 	.byte	0x04, 0x11
        /*000e*/ 	.short	(.L_3 - .L_2)
	.align		4
.L_2:
        /*0010*/ 	.word	index@(_Z7findMinPi)
        /*0014*/ 	.word	0x00000000


	//----- nvinfo : EIATTR_REGCOUNT
	.align		4
.L_3:
        /*0018*/ 	.byte	0x04, 0x2f
        /*001a*/ 	.short	(.L_5 - .L_4)
	.align		4
.L_4:
        /*001c*/ 	.word	index@(_Z7findMaxPi)
        /*0020*/ 	.word	0x0000000d


	//----- nvinfo : EIATTR_FRAME_SIZE
	.align		4
.L_5:
        /*0024*/ 	.byte	0x04, 0x11
        /*0026*/ 	.short	(.L_7 - .L_6)
	.align		4
.L_6:
        /*0028*/ 	.word	index@(_Z7findMaxPi)
        /*002c*/ 	.word	0x00000000


	//----- nvinfo : EIATTR_MIN_STACK_SIZE
	.align		4
.L_7:
        /*0030*/ 	.byte	0x04, 0x12
        /*0032*/ 	.short	(.L_9 - .L_8)
	.align		4
.L_8:
        /*0034*/ 	.word	index@(_Z7findMaxPi)
        /*0038*/ 	.word	0x00000000


	//----- nvinfo : EIATTR_MIN_STACK_SIZE
	.align		4
.L_9:
        /*003c*/ 	.byte	0x04, 0x12
        /*003e*/ 	.short	(.L_11 - .L_10)
	.align		4
.L_10:
        /*0040*/ 	.word	index@(_Z7findMinPi)
        /*0044*/ 	.word	0x00000000
.L_11:


//--------------------- .nv.compat                --------------------------
	.section	.nv.compat,"",@"SHT_CUDA_COMPAT_INFO"
	.align	4
        /*0000*/ 	.byte	0x02, 0x09, 0x00, 0x00, 0x02, 0x02, 0x01, 0x00, 0x02, 0x05, 0x05, 0x00, 0x03, 0x07, 0x01, 0x01
        /*0010*/ 	.byte	0x02, 0x03, 0x00, 0x00, 0x02, 0x06, 0x01, 0x00, 0x04, 0x0b, 0x08, 0x00, 0x09, 0x00, 0x00, 0x00
        /*0020*/ 	.byte	0x00, 0x00, 0x00, 0x00


//--------------------- .nv.info._Z7findMaxPi     --------------------------
	.section	.nv.info._Z7findMaxPi,"",@"SHT_CUDA_INFO"
	.sectionflags	@""
	.align	4


	//----- nvinfo : EIATTR_CUDA_API_VERSION
	.align		4
        /*0000*/ 	.byte	0x04, 0x37
        /*0002*/ 	.short	(.L_13 - .L_12)
.L_12:
        /*0004*/ 	.word	0x00000082


	//----- nvinfo : EIATTR_KPARAM_INFO
	.align		4
.L_13:
        /*0008*/ 	.byte	0x04, 0x17
        /*000a*/ 	.short	(.L_15 - .L_14)
.L_14:
        /*000c*/ 	.word	0x00000000
        /*0010*/ 	.short	0x0000
        /*0012*/ 	.short	0x0000
        /*0014*/ 	.byte	0x00, 0xf5, 0x21, 0x00


	//----- nvinfo : EIATTR_SPARSE_MMA_MASK
	.align		4
.L_15:
        /*0018*/ 	.byte	0x03, 0x50
        /*001a*/ 	.short	0x0000


	//----- nvinfo : EIATTR_MAXREG_COUNT
	.align		4
        /*001c*/ 	.byte	0x03, 0x1b
        /*001e*/ 	.short	0x00ff


	//----- nvinfo : EIATTR_NUM_BARRIERS
	.align		4
        /*0020*/ 	.byte	0x02, 0x4c
        /*0022*/ 	.byte	0x01
	.zero		1


	//----- nvinfo : EIATTR_MERCURY_ISA_VERSION
	.align		4
        /*0024*/ 	.byte	0x03, 0x5f
        /*0026*/ 	.short	0x0101


	//----- nvinfo : EIATTR_VRC_CTA_INIT_COUNT
	.align		4
        /*0028*/ 	.byte	0x02, 0x4a
	.zero		1
	.zero		1


	//----- nvinfo : EIATTR_EXIT_INSTR_OFFSETS
	.align		4
        /*002c*/ 	.byte	0x04, 0x1c
        /*002e*/ 	.short	(.L_17 - .L_16)


	//   ....[0]....
.L_16:
        /*0030*/ 	.word	0x000003e0


	//   ....[1]....
        /*0034*/ 	.word	0x00000460


	//----- nvinfo : EIATTR_CRS_STACK_SIZE
	.align		4
.L_17:
        /*0038*/ 	.byte	0x04, 0x1e
        /*003a*/ 	.short	(.L_19 - .L_18)
.L_18:
        /*003c*/ 	.word	0x00000000


	//----- nvinfo : EIATTR_CBANK_PARAM_SIZE
	.align		4
.L_19:
        /*0040*/ 	.byte	0x03, 0x19
        /*0042*/ 	.short	0x0008


	//----- nvinfo : EIATTR_PARAM_CBANK
	.align		4
        /*0044*/ 	.byte	0x04, 0x0a
        /*0046*/ 	.short	(.L_21 - .L_20)
	.align		4
.L_20:
        /*0048*/ 	.word	index@(.nv.constant0._Z7findMaxPi)
        /*004c*/ 	.short	0x0380
        /*004e*/ 	.short	0x0008


	//----- nvinfo : EIATTR_SW_WAR
	.align		4
.L_21:
        /*0050*/ 	.byte	0x04, 0x36
        /*0052*/ 	.short	(.L_23 - .L_22)
.L_22:
        /*0054*/ 	.word	0x00000008
.L_23:


//--------------------- .nv.info._Z7findMinPi     --------------------------
	.section	.nv.info._Z7findMinPi,"",@"SHT_CUDA_INFO"
	.sectionflags	@""
	.align	4


	//----- nvinfo : EIATTR_CUDA_API_VERSION
	.align		4
        /*0000*/ 	.byte	0x04, 0x37
        /*0002*/ 	.short	(.L_25 - .L_24)
.L_24:
        /*0004*/ 	.word	0x00000082


	//----- nvinfo : EIATTR_KPARAM_INFO
	.align		4
.L_25:
        /*0008*/ 	.byte	0x04, 0x17
        /*000a*/ 	.short	(.L_27 - .L_26)
.L_26:
        /*000c*/ 	.word	0x00000000
        /*0010*/ 	.short	0x0000
        /*0012*/ 	.short	0x0000
        /*0014*/ 	.byte	0x00, 0xf5, 0x21, 0x00


	//----- nvinfo : EIATTR_SPARSE_MMA_MASK
	.align		4
.L_27:
        /*0018*/ 	.byte	0x03, 0x50
        /*001a*/ 	.short	0x0000


	//----- nvinfo : EIATTR_MAXREG_COUNT
	.align		4
        /*001c*/ 	.byte	0x03, 0x1b
        /*001e*/ 	.short	0x00ff


	//----- nvinfo : EIATTR_NUM_BARRIERS
	.align		4
        /*0020*/ 	.byte	0x02, 0x4c
        /*0022*/ 	.byte	0x01
	.zero		1


	//----- nvinfo : EIATTR_MERCURY_ISA_VERSION
	.align		4
        /*0024*/ 	.byte	0x03, 0x5f
        /*0026*/ 	.short	0x0101


	//----- nvinfo : EIATTR_VRC_CTA_INIT_COUNT
	.align		4
        /*0028*/ 	.byte	0x02, 0x4a
	.zero		1
	.zero		1


	//----- nvinfo : EIATTR_EXIT_INSTR_OFFSETS
	.align		4
        /*002c*/ 	.byte	0x04, 0x1c
        /*002e*/ 	.short	(.L_29 - .L_28)


	//   ....[0]....
.L_28:
        /*0030*/ 	.word	0x00000210


	//   ....[1]....
        /*0034*/ 	.word	0x000003b0


	//   ....[2]....
        /*0038*/ 	.word	0x00000430


	//----- nvinfo : EIATTR_CRS_STACK_SIZE
	.align		4
.L_29:
        /*003c*/ 	.byte	0x04, 0x1e
        /*003e*/ 	.short	(.L_31 - .L_30)
.L_30:
        /*0040*/ 	.word	0x00000000


	//----- nvinfo : EIATTR_CBANK_PARAM_SIZE
	.align		4
.L_31:
        /*0044*/ 	.byte	0x03, 0x19
        /*0046*/ 	.short	0x0008


	//----- nvinfo : EIATTR_PARAM_CBANK
	.align		4
        /*0048*/ 	.byte	0x04, 0x0a
        /*004a*/ 	.short	(.L_33 - .L_32)
	.align		4
.L_32:
        /*004c*/ 	.word	index@(.nv.constant0._Z7findMinPi)
        /*0050*/ 	.short	0x0380
        /*0052*/ 	.short	0x0008


	//----- nvinfo : EIATTR_SW_WAR
	.align		4
.L_33:
        /*0054*/ 	.byte	0x04, 0x36
        /*0056*/ 	.short	(.L_35 - .L_34)
.L_34:
        /*0058*/ 	.word	0x00000008
.L_35:


//--------------------- .nv.callgraph             --------------------------
	.section	.nv.callgraph,"",@"SHT_CUDA_CALLGRAPH"
	.align	4
	.sectionentsize	8
	.align		4
        /*0000*/ 	.word	0x00000000
	.align		4
        /*0004*/ 	.word	0xffffffff
	.align		4
        /*0008*/ 	.word	0x00000000
	.align		4
        /*000c*/ 	.word	0xfffffffe
	.align		4
        /*0010*/ 	.word	0x00000000
	.align		4
        /*0014*/ 	.word	0xfffffffd
	.align		4
        /*0018*/ 	.word	0x00000000
	.align		4
        /*001c*/ 	.word	0xfffffffc


//--------------------- .text._Z7findMaxPi        --------------------------
	.section	.text._Z7findMaxPi,"ax",@progbits
	.align	128
        .global         _Z7findMaxPi
        .type           _Z7findMaxPi,@function
        .size           _Z7findMaxPi,(.L_x_12 - _Z7findMaxPi)
        .other          _Z7findMaxPi,@"STO_CUDA_ENTRY STV_DEFAULT"
_Z7findMaxPi:
.text._Z7findMaxPi:
[----:B------:R-:W-:Y:S01]  /*0000*/  LDC R1, c[0x0][0x37c] ;  /* 0x0000df00ff017b82 */ /* 0x000fe20000000800 */
[----:B------:R-:W0:Y:S07]  /*0010*/  S2R R7, SR_TID.X ;  /* 0x0000000000077919 */ /* 0x000e2e0000002100 */
[----:B------:R-:W1:Y:S01]  /*0020*/  LDC.64 R2, c[0x0][0x380] ;  /* 0x0000e000ff027b82 */ /* 0x000e620000000a00 */
[----:B------:R-:W0:Y:S01]  /*0030*/  LDCU UR8, c[0x0][0x360] ;  /* 0x00006c00ff0877ac */ /* 0x000e220008000800 */
[----:B------:R-:W0:Y:S01]  /*0040*/  S2R R9, SR_CTAID.X ;  /* 0x0000000000097919 */ /* 0x000e220000002500 */
[----:B------:R-:W2:Y:S01]  /*0050*/  LDCU.64 UR6, c[0x0][0x358] ;  /* 0x00006b00ff0677ac */ /* 0x000ea20008000a00 */
[----:B0-----:R-:W-:-:S04]  /*0060*/  IMAD R5, R9, UR8, R7 ;  /* 0x0000000809057c24 */ /* 0x001fc8000f8e0207 */
[----:B-1----:R-:W-:-:S06]  /*0070*/  IMAD.WIDE R2, R5, 0x4, R2 ;  /* 0x0000000405027825 */ /* 0x002fcc00078e0202 */
[----:B--2---:R-:W2:Y:S01]  /*0080*/  LDG.E R2, desc[UR6][R2.64] ;  /* 0x0000000602027981 */ /* 0x004ea2000c1e1900 */
[----:B------:R-:W0:Y:S01]  /*0090*/  S2UR UR5, SR_CgaCtaId ;  /* 0x00000000000579c3 */ /* 0x000e220000008800 */
[----:B------:R-:W-:Y:S01]  /*00a0*/  UMOV UR4, 0x400 ;  /* 0x0000040000047882 */ /* 0x000fe20000000000 */
[----:B------:R-:W-:Y:S02]  /*00b0*/  UISETP.GE.U32.AND UP0, UPT, UR8, 0x42, UPT ;  /* 0x000000420800788c */ /* 0x000fe4000bf06070 */
[----:B0-----:R-:W-:-:S06]  /*00c0*/  ULEA UR4, UR5, UR4, 0x18 ;  /* 0x0000000405047291 */ /* 0x001fcc000f8ec0ff */
[----:B------:R-:W-:-:S05]  /*00d0*/  LEA R5, R7, UR4, 0x2 ;  /* 0x0000000407057c11 */ /* 0x000fca000f8e10ff */
[----:B--2---:R0:W-:Y:S01]  /*00e0*/  STS [R5], R2 ;  /* 0x0000000205007388 */ /* 0x0041e20000000800 */
[----:B------:R-:W-:Y:S06]  /*00f0*/  BAR.SYNC.DEFER_BLOCKING 0x0 ;  /* 0x0000000000007b1d */ /* 0x000fec0000010000 */
[----:B------:R-:W-:Y:S05]  /*0100*/  BRA.U !UP0, `(.L_x_0) ;  /* 0x00000001083c7547 */ /* 0x000fea000b800000 */
[----:B------:R-:W-:-:S07]  /*0110*/  IMAD.U32 R0, RZ, RZ, UR8 ;  /* 0x00000008ff007e24 */ /* 0x000fce000f8e00ff */
.L_x_3:
[--C-:B------:R-:W-:Y:S01]  /*0120*/  IMAD.MOV.U32 R4, RZ, RZ, R0.reuse ;  /* 0x000000ffff047224 */ /* 0x100fe200078e0000 */
[----:B------:R-:W-:Y:S01]  /*0130*/  SHF.R.U32.HI R0, RZ, 0x1, R0 ;  /* 0x00000001ff007819 */ /* 0x000fe20000011600 */
[----:B------:R-:W-:Y:S03]  /*0140*/  BSSY.RECONVERGENT B0, `(.L_x_1) ;  /* 0x0000008000007945 */ /* 0x000fe60003800200 */
[----:B------:R-:W-:-:S13]  /*0150*/  ISETP.GE.U32.AND P0, PT, R7, R0, PT ;  /* 0x000000000700720c */ /* 0x000fda0003f06070 */
[----:B-1----:R-:W-:Y:S05]  /*0160*/  @P0 BRA `(.L_x_2) ;  /* 0x0000000000140947 */ /* 0x002fea0003800000 */
[----:B------:R-:W-:Y:S01]  /*0170*/  IMAD R3, R0, 0x4, R5 ;  /* 0x0000000400037824 */ /* 0x000fe200078e0205 */
[----:B0-----:R-:W-:Y:S05]  /*0180*/  LDS R2, [R5] ;  /* 0x0000000005027984 */ /* 0x001fea0000000800 */
[----:B------:R-:W0:Y:S02]  /*0190*/  LDS R3, [R3] ;  /* 0x0000000003037984 */ /* 0x000e240000000800 */
[----:B0-----:R-:W-:-:S13]  /*01a0*/  ISETP.GE.AND P0, PT, R2, R3, PT ;  /* 0x000000030200720c */ /* 0x001fda0003f06270 */
[----:B------:R1:W-:Y:S02]  /*01b0*/  @!P0 STS [R5], R3 ;  /* 0x0000000305008388 */ /* 0x0003e40000000800 */
.L_x_2:
[----:B------:R-:W-:Y:S05]  /*01c0*/  BSYNC.RECONVERGENT B0 ;  /* 0x0000000000007941 */ /* 0x000fea0003800200 */
.L_x_1:
[----:B------:R-:W-:Y:S01]  /*01d0*/  BAR.SYNC.DEFER_BLOCKING 0x0 ;  /* 0x0000000000007b1d */ /* 0x000fe20000010000 */
[----:B------:R-:W-:-:S13]  /*01e0*/  ISETP.GT.U32.AND P0, PT, R4, 0x83, PT ;  /* 0x000000830400780c */ /* 0x000fda0003f04070 */
[----:B------:R-:W-:Y:S05]  /*01f0*/  @P0 BRA `(.L_x_3) ;  /* 0xfffffffc00c80947 */ /* 0x000fea000383ffff */
.L_x_0:
[C---:B------:R-:W-:Y:S01]  /*0200*/  ISETP.GT.U32.AND P1, PT, R7.reuse, 0x1f, PT ;  /* 0x0000001f0700780c */ /* 0x040fe20003f24070 */
[----:B------:R-:W-:Y:S01]  /*0210*/  BSSY.RECONVERGENT B0, `(.L_x_4) ;  /* 0x000001b000007945 */ /* 0x000fe20003800200 */
[----:B------:R-:W-:-:S11]  /*0220*/  ISETP.NE.AND P0, PT, R7, RZ, PT ;  /* 0x000000ff0700720c */ /* 0x000fd60003f05270 */
[----:B------:R-:W-:Y:S05]  /*0230*/  @P1 BRA `(.L_x_5) ;  /* 0x0000000000601947 */ /* 0x000fea0003800000 */
[----:B-1----:R-:W-:Y:S04]  /*0240*/  LDS R3, [R5] ;  /* 0x0000000005037984 */ /* 0x002fe80000000800 */
[----:B------:R-:W1:Y:S04]  /*0250*/  LDS R0, [R5+0x80] ;  /* 0x0000800005007984 */ /* 0x000e680000000800 */
[----:B0-----:R-:W0:Y:S04]  /*0260*/  LDS R2, [R5+0x40] ;  /* 0x0000400005027984 */ /* 0x001e280000000800 */
[----:B------:R-:W2:Y:S04]  /*0270*/  LDS R4, [R5+0x20] ;  /* 0x0000200005047984 */ /* 0x000ea80000000800 */
[----:B------:R-:W3:Y:S04]  /*0280*/  LDS R6, [R5+0x10] ;  /* 0x0000100005067984 */ /* 0x000ee80000000800 */
[----:B------:R-:W4:Y:S04]  /*0290*/  LDS R8, [R5+0x8] ;  /* 0x0000080005087984 */ /* 0x000f280000000800 */
[----:B------:R-:W5:Y:S01]  /*02a0*/  LDS R10, [R5+0x4] ;  /* 0x00000400050a7984 */ /* 0x000f620000000800 */
[----:B-1----:R-:W-:-:S13]  /*02b0*/  ISETP.GE.AND P1, PT, R3, R0, PT ;  /* 0x000000000300720c */ /* 0x002fda0003f26270 */
[----:B------:R-:W-:Y:S01]  /*02c0*/  @!P1 IMAD.MOV.U32 R3, RZ, RZ, R0 ;  /* 0x000000ffff039224 */ /* 0x000fe200078e0000 */
[----:B------:R1:W-:Y:S04]  /*02d0*/  @!P1 STS [R5], R0 ;  /* 0x0000000005009388 */ /* 0x0003e80000000800 */
[----:B0-----:R-:W-:-:S13]  /*02e0*/  ISETP.GE.AND P2, PT, R3, R2, PT ;  /* 0x000000020300720c */ /* 0x001fda0003f46270 */
[----:B------:R-:W-:Y:S01]  /*02f0*/  @!P2 IMAD.MOV.U32 R3, RZ, RZ, R2 ;  /* 0x000000ffff03a224 */ /* 0x000fe200078e0002 */
[----:B------:R1:W-:Y:S04]  /*0300*/  @!P2 STS [R5], R2 ;  /* 0x000000020500a388 */ /* 0x0003e80000000800 */
[----:B--2---:R-:W-:-:S13]  /*0310*/  ISETP.GE.AND P3, PT, R3, R4, PT ;  /* 0x000000040300720c */ /* 0x004fda0003f66270 */
[----:B------:R-:W-:Y:S01]  /*0320*/  @!P3 IMAD.MOV.U32 R3, RZ, RZ, R4 ;  /* 0x000000ffff03b224 */ /* 0x000fe200078e0004 */
[----:B------:R1:W-:Y:S04]  /*0330*/  @!P3 STS [R5], R4 ;  /* 0x000000040500b388 */ /* 0x0003e80000000800 */
[----:B---3--:R-:W-:-:S13]  /*0340*/  ISETP.GE.AND P4, PT, R3, R6, PT ;  /* 0x000000060300720c */ /* 0x008fda0003f86270 */
[----:B------:R-:W-:Y:S01]  /*0350*/  @!P4 IMAD.MOV.U32 R3, RZ, RZ, R6 ;  /* 0x000000ffff03c224 */ /* 0x000fe200078e0006 */
[----:B------:R1:W-:Y:S04]  /*0360*/  @!P4 STS [R5], R6 ;  /* 0x000000060500c388 */ /* 0x0003e80000000800 */
[----:B----4-:R-:W-:-:S13]  /*0370*/  ISETP.GE.AND P5, PT, R3, R8, PT ;  /* 0x000000080300720c */ /* 0x010fda0003fa6270 */
[----:B------:R-:W-:Y:S01]  /*0380*/  @!P5 IMAD.MOV.U32 R3, RZ, RZ, R8 ;  /* 0x000000ffff03d224 */ /* 0x000fe200078e0008 */
[----:B------:R1:W-:Y:S04]  /*0390*/  @!P5 STS [R5], R8 ;  /* 0x000000080500d388 */ /* 0x0003e80000000800 */
[----:B-----5:R-:W-:-:S13]  /*03a0*/  ISETP.GE.AND P6, PT, R3, R10, PT ;  /* 0x0000000a0300720c */ /* 0x020fda0003fc6270 */
[----:B------:R1:W-:Y:S02]  /*03b0*/  @!P6 STS [R5], R10 ;  /* 0x0000000a0500e388 */ /* 0x0003e40000000800 */
.L_x_5:
[----:B------:R-:W-:Y:S05]  /*03c0*/  BSYNC.RECONVERGENT B0 ;  /* 0x0000000000007941 */ /* 0x000fea0003800200 */
.L_x_4:
[----:B------:R-:W-:Y:S06]  /*03d0*/  BAR.SYNC.DEFER_BLOCKING 0x0 ;  /* 0x0000000000007b1d */ /* 0x000fec0000010000 */
[----:B------:R-:W-:Y:S05]  /*03e0*/  @P0 EXIT ;  /* 0x000000000000094d */ /* 0x000fea0003800000 */
[----:B------:R-:W2:Y:S01]  /*03f0*/  S2UR UR5, SR_CgaCtaId ;  /* 0x00000000000579c3 */ /* 0x000ea20000008800 */
[----:B------:R-:W-:-:S07]  /*0400*/  UMOV UR4, 0x400 ;  /* 0x0000040000047882 */ /* 0x000fce0000000000 */
[----:B01----:R-:W0:Y:S01]  /*0410*/  LDC.64 R2, c[0x0][0x380] ;  /* 0x0000e000ff027b82 */ /* 0x003e220000000a00 */
[----:B--2---:R-:W-:Y:S01]  /*0420*/  ULEA UR4, UR5, UR4, 0x18 ;  /* 0x0000000405047291 */ /* 0x004fe2000f8ec0ff */
[----:B0-----:R-:W-:-:S08]  /*0430*/  IMAD.WIDE.U32 R2, R9, 0x4, R2 ;  /* 0x0000000409027825 */ /* 0x001fd000078e0002 */
[----:B------:R-:W0:Y:S04]  /*0440*/  LDS R5, [UR4] ;  /* 0x00000004ff057984 */ /* 0x000e280008000800 */
[----:B0-----:R-:W-:Y:S01]  /*0450*/  STG.E desc[UR6][R2.64], R5 ;  /* 0x0000000502007986 */ /* 0x001fe2000c101906 */
[----:B------:R-:W-:Y:S05]  /*0460*/  EXIT ;  /* 0x000000000000794d */ /* 0x000fea0003800000 */
.L_x_6:
[----:B------:R-:W-:-:S00]  /*0470*/  BRA `(.L_x_6) ;  /* 0xfffffffc00fc7947 */ /* 0x000fc0000383ffff */
[----:B------:R-:W-:-:S00]  /*0480*/  NOP ;  /* 0x0000000000007918 */ /* 0x000fc00000000000 */
[----:B------:R-:W-:-:S00]  /*0490*/  NOP ;  /* 0x0000000000007918 */ /* 0x000fc00000000000 */
[----:B------:R-:W-:-:S00]  /*04a0*/  NOP ;  /* 0x0000000000007918 */ /* 0x000fc00000000000 */
[----:B------:R-:W-:-:S00]  /*04b0*/  NOP ;  /* 0x0000000000007918 */ /* 0x000fc00000000000 */
[----:B------:R-:W-:-:S00]  /*04c0*/  NOP ;  /* 0x0000000000007918 */ /* 0x000fc00000000000 */
[----:B------:R-:W-:-:S00]  /*04d0*/  NOP ;  /* 0x0000000000007918 */ /* 0x000fc00000000000 */
[----:B------:R-:W-:-:S00]  /*04e0*/  NOP ;  /* 0x0000000000007918 */ /* 0x000fc00000000000 */
[----:B------:R-:W-:-:S00]  /*04f0*/  NOP ;  /* 0x0000000000007918 */ /* 0x000fc00000000000 */
.L_x_12:


//--------------------- .text._Z7findMinPi        --------------------------
	.section	.text._Z7findMinPi,"ax",@progbits
	.align	128
        .global         _Z7findMinPi
        .type           _Z7findMinPi,@function
        .size           _Z7findMinPi,(.L_x_13 - _Z7findMinPi)
        .other          _Z7findMinPi,@"STO_CUDA_ENTRY STV_DEFAULT"
_Z7findMinPi:
.text._Z7findMinPi:
        /* <DEDUP_REMOVED lines=18> */
.L_x_10:
        /* <DEDUP_REMOVED lines=8> */
[----:B0-----:R-:W-:-:S13]  /*01a0*/  ISETP.GT.AND P0, PT, R2, R3, PT ;  /* 0x000000030200720c */ /* 0x001fda0003f04270 */
[----:B------:R1:W-:Y:S02]  /*01b0*/  @P0 STS [R5], R3 ;  /* 0x0000000305000388 */ /* 0x0003e40000000800 */
.L_x_9:
[----:B------:R-:W-:Y:S05]  /*01c0*/  BSYNC.RECONVERGENT B0 ;  /* 0x0000000000007941 */ /* 0x000fea0003800200 */
.L_x_8:
[----:B------:R-:W-:Y:S01]  /*01d0*/  BAR.SYNC.DEFER_BLOCKING 0x0 ;  /* 0x0000000000007b1d */ /* 0x000fe20000010000 */
[----:B------:R-:W-:-:S13]  /*01e0*/  ISETP.GT.U32.AND P0, PT, R4, 0x83, PT ;  /* 0x000000830400780c */ /* 0x000fda0003f04070 */
[----:B------:R-:W-:Y:S05]  /*01f0*/  @P0 BRA `(.L_x_10) ;  /* 0xfffffffc00c80947 */ /* 0x000fea000383ffff */
.L_x_7:
[----:B------:R-:W-:-:S13]  /*0200*/  ISETP.GT.U32.AND P0, PT, R7, 0x1f, PT ;  /* 0x0000001f0700780c */ /* 0x000fda0003f04070 */
[----:B------:R-:W-:Y:S05]  /*0210*/  @P0 EXIT ;  /* 0x000000000000094d */ /* 0x000fea0003800000 */
[----:B-1----:R-:W-:Y:S01]  /*0220*/  LDS R3, [R5] ;  /* 0x0000000005037984 */ /* 0x002fe20000000800 */
[----:B------:R-:W-:-:S03]  /*0230*/  ISETP.NE.AND P6, PT, R7, RZ, PT ;  /* 0x000000ff0700720c */ /* 0x000fc60003fc5270 */
[----:B------:R-:W1:Y:S04]  /*0240*/  LDS R0, [R5+0x80] ;  /* 0x0000800005007984 */ /* 0x000e680000000800 */
[----:B0-----:R-:W0:Y:S04]  /*0250*/  LDS R2, [R5+0x40] ;  /* 0x0000400005027984 */ /* 0x001e280000000800 */
[----:B------:R-:W2:Y:S04]  /*0260*/  LDS R4, [R5+0x20] ;  /* 0x0000200005047984 */ /* 0x000ea80000000800 */
[----:B------:R-:W3:Y:S04]  /*0270*/  LDS R6, [R5+0x10] ;  /* 0x0000100005067984 */ /* 0x000ee80000000800 */
[----:B------:R-:W4:Y:S04]  /*0280*/  LDS R8, [R5+0x8] ;  /* 0x0000080005087984 */ /* 0x000f280000000800 */
[----:B------:R-:W5:Y:S01]  /*0290*/  LDS R10, [R5+0x4] ;  /* 0x00000400050a7984 */ /* 0x000f620000000800 */
[----:B-1----:R-:W-:-:S13]  /*02a0*/  ISETP.GT.AND P0, PT, R3, R0, PT ;  /* 0x000000000300720c */ /* 0x002fda0003f04270 */
[----:B------:R-:W-:Y:S01]  /*02b0*/  @P0 IMAD.MOV.U32 R3, RZ, RZ, R0 ;  /* 0x000000ffff030224 */ /* 0x000fe200078e0000 */
[----:B------:R1:W-:Y:S04]  /*02c0*/  @P0 STS [R5], R0 ;  /* 0x0000000005000388 */ /* 0x0003e80000000800 */
[----:B0-----:R-:W-:-:S13]  /*02d0*/  ISETP.GT.AND P1, PT, R3, R2, PT ;  /* 0x000000020300720c */ /* 0x001fda0003f24270 */
[----:B------:R-:W-:Y:S01]  /*02e0*/  @P1 IMAD.MOV.U32 R3, RZ, RZ, R2 ;  /* 0x000000ffff031224 */ /* 0x000fe200078e0002 */
[----:B------:R1:W-:Y:S04]  /*02f0*/  @P1 STS [R5], R2 ;  /* 0x0000000205001388 */ /* 0x0003e80000000800 */
[----:B--2---:R-:W-:-:S13]  /*0300*/  ISETP.GT.AND P2, PT, R3, R4, PT ;  /* 0x000000040300720c */ /* 0x004fda0003f44270 */
[----:B------:R-:W-:Y:S01]  /*0310*/  @P2 IMAD.MOV.U32 R3, RZ, RZ, R4 ;  /* 0x000000ffff032224 */ /* 0x000fe200078e0004 */
[----:B------:R1:W-:Y:S04]  /*0320*/  @P2 STS [R5], R4 ;  /* 0x0000000405002388 */ /* 0x0003e80000000800 */
[----:B---3--:R-:W-:-:S13]  /*0330*/  ISETP.GT.AND P3, PT, R3, R6, PT ;  /* 0x000000060300720c */ /* 0x008fda0003f64270 */
[----:B------:R-:W-:Y:S01]  /*0340*/  @P3 IMAD.MOV.U32 R3, RZ, RZ, R6 ;  /* 0x000000ffff033224 */ /* 0x000fe200078e0006 */
[----:B------:R1:W-:Y:S04]  /*0350*/  @P3 STS [R5], R6 ;  /* 0x0000000605003388 */ /* 0x0003e80000000800 */
[----:B----4-:R-:W-:-:S13]  /*0360*/  ISETP.GT.AND P4, PT, R3, R8, PT ;  /* 0x000000080300720c */ /* 0x010fda0003f84270 */
[----:B------:R-:W-:Y:S01]  /*0370*/  @P4 IMAD.MOV.U32 R3, RZ, RZ, R8 ;  /* 0x000000ffff034224 */ /* 0x000fe200078e0008 */
[----:B------:R1:W-:Y:S04]  /*0380*/  @P4 STS [R5], R8 ;  /* 0x0000000805004388 */ /* 0x0003e80000000800 */
[----:B-----5:R-:W-:-:S13]  /*0390*/  ISETP.GT.AND P5, PT, R3, R10, PT ;  /* 0x0000000a0300720c */ /* 0x020fda0003fa4270 */
[----:B------:R1:W-:Y:S01]  /*03a0*/  @P5 STS [R5], R10 ;  /* 0x0000000a05005388 */ /* 0x0003e20000000800 */
[----:B------:R-:W-:Y:S05]  /*03b0*/  @P6 EXIT ;  /* 0x000000000000694d */ /* 0x000fea0003800000 */
[----:B------:R-:W0:Y:S01]  /*03c0*/  S2UR UR5, SR_CgaCtaId ;  /* 0x00000000000579c3 */ /* 0x000e220000008800 */
[----:B------:R-:W-:-:S07]  /*03d0*/  UMOV UR4, 0x400 ;  /* 0x0000040000047882 */ /* 0x000fce0000000000 */
[----:B-1----:R-:W1:Y:S01]  /*03e0*/  LDC.64 R2, c[0x0][0x380] ;  /* 0x0000e000ff027b82 */ /* 0x002e620000000a00 */
[----:B0-----:R-:W-:Y:S01]  /*03f0*/  ULEA UR4, UR5, UR4, 0x18 ;  /* 0x0000000405047291 */ /* 0x001fe2000f8ec0ff */
[----:B-1----:R-:W-:-:S08]  /*0400*/  IMAD.WIDE.U32 R2, R9, 0x4, R2 ;  /* 0x0000000409027825 */ /* 0x002fd000078e0002 */
[----:B------:R-:W0:Y:S04]  /*0410*/  LDS R5, [UR4] ;  /* 0x00000004ff057984 */ /* 0x000e280008000800 */
[----:B0-----:R-:W-:Y:S01]  /*0420*/  STG.E desc[UR6][R2.64], R5 ;  /* 0x0000000502007986 */ /* 0x001fe2000c101906 */
[----:B------:R-:W-:Y:S05]  /*0430*/  EXIT ;  /* 0x000000000000794d */ /* 0x000fea0003800000 */
.L_x_11:
        /* <DEDUP_REMOVED lines=12> */
.L_x_13:


//--------------------- .nv.shared._Z7findMaxPi   --------------------------
	.section	.nv.shared._Z7findMaxPi,"aw",@nobits
	.sectionflags	@""
	.align	4
.nv.shared._Z7findMaxPi:
	.zero		3072


//--------------------- .nv.shared.reserved.0     --------------------------
	.section	.nv.shared.reserved.0,"aw",@nobits
	.weak		__nv_reservedSMEM_offset_0_alias
	.size		__nv_reservedSMEM_offset_0_alias, 0, 64
	.other		__nv_reservedSMEM_offset_0_alias,@"STO_CUDA_RESERVED_SHARED STV_DEFAULT"
__nv_reservedSMEM_offset_0_alias:
	.zero		0
	.zero		64


//--------------------- .nv.shared._Z7findMinPi   --------------------------
	.section	.nv.shared._Z7findMinPi,"aw",@nobits
	.sectionflags	@""
	.align	4
.nv.shared._Z7findMinPi:
	.zero		3072


//--------------------- .nv.constant0._Z7findMaxPi --------------------------
	.section	.nv.constant0._Z7findMaxPi,"a",@progbits
	.sectionflags	@""
	.align	4
.nv.constant0._Z7findMaxPi:
	.zero		904


//--------------------- .nv.constant0._Z7findMinPi --------------------------
	.section	.nv.constant0._Z7findMinPi,"a",@progbits
	.sectionflags	@""
	.align	4
.nv.constant0._Z7findMinPi:
	.zero		904


//--------------------- SYMBOLS --------------------------

	.type		.nv.reservedSmem.offset0,@object
	.size		.nv.reservedSmem.offset0,0x4
	.type		.nv.reservedSmem.cap,@object
	.size		.nv.reservedSmem.cap,0x4
